//
// Generated by NVIDIA NVVM Compiler
//
// Compiler Build ID: CL-36424714
// Cuda compilation tools, release 13.0, V13.0.88
// Based on NVVM 20.0.0
//

.version 9.0
.target sm_100
.address_size 64

	// .globl	_Z8SayHellov
.extern .func  (.param .b32 func_retval0) vprintf
(
	.param .b64 vprintf_param_0,
	.param .b64 vprintf_param_1
)
;
.global .align 1 .b8 $str[15] = {104, 101, 108, 108, 111, 32, 102, 114, 111, 109, 32, 37, 100, 10};

.visible .entry _Z8SayHellov()
{
	.local .align 8 .b8 	__local_depot0[8];
	.reg .b64 	%SP;
	.reg .b64 	%SPL;
	.reg .b32 	%r<4>;
	.reg .b64 	%rd<5>;

	mov.u64 	%SPL, __local_depot0;
	cvta.local.u64 	%SP, %SPL;
	add.u64 	%rd1, %SP, 0;
	add.u64 	%rd2, %SPL, 0;
	mov.u32 	%r1, %tid.x;
	st.local.u32 	[%rd2], %r1;
	mov.u64 	%rd3, $str;
	cvta.global.u64 	%rd4, %rd3;
	{ // callseq 0, 0
	.param .b64 param0;
	st.param.b64 	[param0], %rd4;
	.param .b64 param1;
	st.param.b64 	[param1], %rd1;
	.param .b32 retval0;
	call.uni (retval0), 
	vprintf, 
	(
	param0, 
	param1
	);
	ld.param.b32 	%r2, [retval0];
	} // callseq 0
	ret;

}


// ===== COMPILED SASS (sm_100) =====

	.target	sm_100

	.elftype	@"ET_EXEC"


//--------------------- .note.nv.tkinfo           --------------------------
	.section	.note.nv.tkinfo,"",@"SHT_NOTE"
	.sectionflags	@"SHF_NOTE_NV_TKINFO"
	.tkinfo
        /*0018*/ 	.word	0x00000002
        /*0030*/ 	.string	""
        /*0030*/ 	.string	"ptxas"
        /*0030*/ 	.string	"Cuda compilation tools, release 13.0, V13.0.88"
        /*0030*/ 	.string	"Build cuda_13.0.r13.0/compiler.36424714_0"
        /*0030*/ 	.string	"-arch sm_100 -m 64 "



//--------------------- .note.nv.cuinfo           --------------------------
	.section	.note.nv.cuinfo,"",@"SHT_NOTE"
	.sectionflags	@"SHF_NOTE_NV_CUINFO"
        /*0018*/ 	.short	0x0002
        /*001a*/ 	.short	0x0064
        /*001c*/ 	.short	0x0082
	.zero		2


//--------------------- .nv.info                  --------------------------
	.section	.nv.info,"",@"SHT_CUDA_INFO"
	.align	4


	//----- nvinfo : EIATTR_REGCOUNT
	.align		4
        /*0000*/ 	.byte	0x04, 0x2f
        /*0002*/ 	.short	(.L_2 - .L_1)
	.align		4
.L_1:
        /*0004*/ 	.word	index@(_Z8SayHellov)
        /*0008*/ 	.word	0x00000018


	//----- nvinfo : EIATTR_FRAME_SIZE
	.align		4
.L_2:
        /*000c*/ 	.byte	0x04, 0x11
        /*000e*/ 	.short	(.L_4 - .L_3)
	.align		4
.L_3:
        /*0010*/ 	.word	index@(_Z8SayHellov)
        /*0014*/ 	.word	0x00000008


	//----- nvinfo : EIATTR_MIN_STACK_SIZE
	.align		4
.L_4:
        /*0018*/ 	.byte	0x04, 0x12
        /*001a*/ 	.short	(.L_6 - .L_5)
	.align		4
.L_5:
        /*001c*/ 	.word	index@(_Z8SayHellov)
        /*0020*/ 	.word	0x00000008
.L_6:


//--------------------- .nv.compat                --------------------------
	.section	.nv.compat,"",@"SHT_CUDA_COMPAT_INFO"
	.align	4
        /*0000*/ 	.byte	0x02, 0x09, 0x00, 0x00, 0x02, 0x02, 0x01, 0x00, 0x02, 0x05, 0x05, 0x00, 0x03, 0x07, 0x01, 0x01
        /*0010*/ 	.byte	0x02, 0x03, 0x00, 0x00, 0x02, 0x06, 0x01, 0x00, 0x04, 0x0b, 0x08, 0x00, 0x09, 0x00, 0x00, 0x00
        /*0020*/ 	.byte	0x00, 0x00, 0x00, 0x00


//--------------------- .nv.info._Z8SayHellov     --------------------------
	.section	.nv.info._Z8SayHellov,"",@"SHT_CUDA_INFO"
	.sectionflags	@""
	.align	4


	//----- nvinfo : EIATTR_CUDA_API_VERSION
	.align		4
        /*0000*/ 	.byte	0x04, 0x37
        /*0002*/ 	.short	(.L_8 - .L_7)
.L_7:
        /*0004*/ 	.word	0x00000082


	//----- nvinfo : EIATTR_SPARSE_MMA_MASK
	.align		4
.L_8:
        /*0008*/ 	.byte	0x03, 0x50
        /*000a*/ 	.short	0x0000


	//----- nvinfo : EIATTR_MAXREG_COUNT
	.align		4
        /*000c*/ 	.byte	0x03, 0x1b
        /*000e*/ 	.short	0x00ff


	//----- nvinfo : EIATTR_EXTERNS
	.align		4
        /*0010*/ 	.byte	0x04, 0x0f
        /*0012*/ 	.short	(.L_10 - .L_9)


	//   ....[0]....
	.align		4
.L_9:
        /*0014*/ 	.word	index@(vprintf)


	//----- nvinfo : EIATTR_MERCURY_ISA_VERSION
	.align		4
.L_10:
        /*0018*/ 	.byte	0x03, 0x5f
        /*001a*/ 	.short	0x0101


	//----- nvinfo : EIATTR_VRC_CTA_INIT_COUNT
	.align		4
        /*001c*/ 	.byte	0x02, 0x4a
	.zero		1
	.zero		1


	//----- nvinfo : EIATTR_SYSCALL_OFFSETS
	.align		4
        /*0020*/ 	.byte	0x04, 0x46
        /*0022*/ 	.short	(.L_12 - .L_11)


	//   ....[0]....
.L_11:
        /*0024*/ 	.word	0x000000e0


	//----- nvinfo : EIATTR_EXIT_INSTR_OFFSETS
	.align		4
.L_12:
        /*0028*/ 	.byte	0x04, 0x1c
        /*002a*/ 	.short	(.L_14 - .L_13)


	//   ....[0]....
.L_13:
        /*002c*/ 	.word	0x000000f0


	//----- nvinfo : EIATTR_SW_WAR
	.align		4
.L_14:
        /*0030*/ 	.byte	0x04, 0x36
        /*0032*/ 	.short	(.L_16 - .L_15)
.L_15:
        /*0034*/ 	.word	0x00000008
.L_16:


//--------------------- .nv.callgraph             --------------------------
	.section	.nv.callgraph,"",@"SHT_CUDA_CALLGRAPH"
	.align	4
	.sectionentsize	8
	.align		4
        /*0000*/ 	.word	0x00000000
	.align		4
        /*0004*/ 	.word	0xffffffff
	.align		4
        /*0008*/ 	.word	index@(_Z8SayHellov)
	.align		4
        /*000c*/ 	.word	index@(vprintf)
	.align		4
        /*0010*/ 	.word	0x00000000
	.align		4
        /*0014*/ 	.word	0xfffffffe
	.align		4
        /*0018*/ 	.word	0x00000000
	.align		4
        /*001c*/ 	.word	0xfffffffd
	.align		4
        /*0020*/ 	.word	0x00000000
	.align		4
        /*0024*/ 	.word	0xfffffffc


//--------------------- .nv.constant4             --------------------------
	.section	.nv.constant4,"a",@progbits
	.align	8
	.align		8
.nv.constant4:
        /*0000*/ 	.dword	vprintf
	.align		8
        /*0008*/ 	.dword	$str


//--------------------- .text._Z8SayHellov        --------------------------
	.section	.text._Z8SayHellov,"ax",@progbits
	.align	128
        .global         _Z8SayHellov
        .type           _Z8SayHellov,@function
        .size           _Z8SayHellov,(.L_x_2 - _Z8SayHellov)
        .other          _Z8SayHellov,@"STO_CUDA_ENTRY STV_DEFAULT"
_Z8SayHellov:
.text._Z8SayHellov:
[----:B------:R-:W0:Y:S01]  /*0000*/  LDC R1, c[0x0][0x37c] ;  /* 0x0000df00ff017b82 */ /* 0x000e220000000800 */
[----:B------:R-:W1:Y:S01]  /*0010*/  S2R R8, SR_TID.X ;  /* 0x0000000000087919 */ /* 0x000e620000002100 */
[----:B0-----:R-:W-:Y:S01]  /*0020*/  VIADD R1, R1, 0xfffffff8 ;  /* 0xfffffff801017836 */ /* 0x001fe20000000000 */
[----:B------:R-:W-:Y:S01]  /*0030*/  MOV R0, 0x0 ;  /* 0x0000000000007802 */ /* 0x000fe20000000f00 */
[----:B------:R-:W0:Y:S04]  /*0040*/  LDCU UR4, c[0x0][0x2f8] ;  /* 0x00005f00ff0477ac */ /* 0x000e280008000800 */
[----:B------:R2:W3:Y:S01]  /*0050*/  LDC.64 R2, c[0x4][R0] ;  /* 0x0100000000027b82 */ /* 0x0004e20000000a00 */
[----:B------:R-:W4:Y:S01]  /*0060*/  LDCU.64 UR6, c[0x4][0x8] ;  /* 0x01000100ff0677ac */ /* 0x000f220008000a00 */
[----:B------:R-:W5:Y:S01]  /*0070*/  LDCU UR5, c[0x0][0x2fc] ;  /* 0x00005f80ff0577ac */ /* 0x000f620008000800 */
[----:B0-----:R-:W-:Y:S01]  /*0080*/  IADD3 R6, P0, PT, R1, UR4, RZ ;  /* 0x0000000401067c10 */ /* 0x001fe2000ff1e0ff */
[----:B----4-:R-:W-:Y:S01]  /*0090*/  IMAD.U32 R4, RZ, RZ, UR6 ;  /* 0x00000006ff047e24 */ /* 0x010fe2000f8e00ff */
[----:B------:R-:W-:-:S03]  /*00a0*/  MOV R5, UR7 ;  /* 0x0000000700057c02 */ /* 0x000fc60008000f00 */
[----:B-----5:R-:W-:Y:S01]  /*00b0*/  IMAD.X R7, RZ, RZ, UR5, P0 ;  /* 0x00000005ff077e24 */ /* 0x020fe200080e06ff */
[----:B-1----:R2:W-:Y:S07]  /*00c0*/  STL [R1], R8 ;  /* 0x0000000801007387 */ /* 0x0025ee0000100800 */
[----:B------:R-:W-:-:S07]  /*00d0*/  LEPC R20, `(.L_x_0) ;  /* 0x000000001014794e */ /* 0x000fce0000000000 */
[----:B--23--:R-:W-:Y:S05]  /*00e0*/  CALL.ABS.NOINC R2 ;  /* 0x0000000002007343 */ /* 0x00cfea0003c00000 */
.L_x_0:
[----:B------:R-:W-:Y:S05]  /*00f0*/  EXIT ;  /* 0x000000000000794d */ /* 0x000fea0003800000 */
.L_x_1:
[----:B------:R-:W-:-:S00]  /*0100*/  BRA `(.L_x_1) ;  /* 0xfffffffc00fc7947 */ /* 0x000fc0000383ffff */
[----:B------:R-:W-:-:S00]  /*0110*/  NOP ;  /* 0x0000000000007918 */ /* 0x000fc00000000000 */
        /* <DEDUP_REMOVED lines=14> */
.L_x_2:


//--------------------- .nv.global.init           --------------------------
	.section	.nv.global.init,"aw",@progbits
.nv.global.init:
	.type		$str,@object
	.size		$str,(.L_0 - $str)
$str:
        /*0000*/ 	.byte	0x68, 0x65, 0x6c, 0x6c, 0x6f, 0x20, 0x66, 0x72, 0x6f, 0x6d, 0x20, 0x25, 0x64, 0x0a, 0x00
.L_0:


//--------------------- .nv.shared.reserved.0     --------------------------
	.section	.nv.shared.reserved.0,"aw",@nobits
	.weak		__nv_reservedSMEM_offset_0_alias
	.size		__nv_reservedSMEM_offset_0_alias, 0, 64
	.other		__nv_reservedSMEM_offset_0_alias,@"STO_CUDA_RESERVED_SHARED STV_DEFAULT"
__nv_reservedSMEM_offset_0_alias:
	.zero		0
	.zero		64


//--------------------- .nv.constant0._Z8SayHellov --------------------------
	.section	.nv.constant0._Z8SayHellov,"a",@progbits
	.sectionflags	@""
	.align	4
.nv.constant0._Z8SayHellov:
	.zero		896


//--------------------- SYMBOLS --------------------------

	.type		.nv.reservedSmem.offset0,@object
	.size		.nv.reservedSmem.offset0,0x4
	.type		vprintf,@function
